//
// Generated by NVIDIA NVVM Compiler
//
// Compiler Build ID: CL-36424714
// Cuda compilation tools, release 13.0, V13.0.88
// Based on NVVM 20.0.0
//

.version 9.0
.target sm_100
.address_size 64

	// .globl	_Z20inspect_wmma_mappingv
.extern .func  (.param .b32 func_retval0) vprintf
(
	.param .b64 vprintf_param_0,
	.param .b64 vprintf_param_1
)
;
.global .align 1 .b8 $str[51] = {84, 104, 114, 101, 97, 100, 32, 37, 50, 100, 32, 109, 97, 110, 97, 103, 101, 115, 32, 37, 100, 32, 101, 108, 101, 109, 101, 110, 116, 115, 32, 105, 110, 32, 116, 104, 101, 32, 49, 54, 120, 49, 54, 32, 116, 105, 108, 101, 58, 10};

.visible .entry _Z20inspect_wmma_mappingv()
{
	.local .align 8 .b8 	__local_depot0[8];
	.reg .b64 	%SP;
	.reg .b64 	%SPL;
	.reg .b32 	%r<6>;
	.reg .b64 	%rd<5>;

	mov.u64 	%SPL, __local_depot0;
	cvta.local.u64 	%SP, %SPL;
	add.u64 	%rd1, %SP, 0;
	add.u64 	%rd2, %SPL, 0;
	mov.u32 	%r1, %tid.x;
	and.b32  	%r2, %r1, 31;
	mov.b32 	%r3, 8;
	st.local.v2.u32 	[%rd2], {%r2, %r3};
	mov.u64 	%rd3, $str;
	cvta.global.u64 	%rd4, %rd3;
	{ // callseq 0, 0
	.param .b64 param0;
	st.param.b64 	[param0], %rd4;
	.param .b64 param1;
	st.param.b64 	[param1], %rd1;
	.param .b32 retval0;
	call.uni (retval0), 
	vprintf, 
	(
	param0, 
	param1
	);
	ld.param.b32 	%r4, [retval0];
	} // callseq 0
	trap;

}


// ===== COMPILED SASS (sm_100) =====

	.target	sm_100

	.elftype	@"ET_EXEC"


//--------------------- .note.nv.tkinfo           --------------------------
	.section	.note.nv.tkinfo,"",@"SHT_NOTE"
	.sectionflags	@"SHF_NOTE_NV_TKINFO"
	.tkinfo
        /*0018*/ 	.word	0x00000002
        /*0030*/ 	.string	""
        /*0030*/ 	.string	"ptxas"
        /*0030*/ 	.string	"Cuda compilation tools, release 13.0, V13.0.88"
        /*0030*/ 	.string	"Build cuda_13.0.r13.0/compiler.36424714_0"
        /*0030*/ 	.string	"-arch sm_100 -m 64 "



//--------------------- .note.nv.cuinfo           --------------------------
	.section	.note.nv.cuinfo,"",@"SHT_NOTE"
	.sectionflags	@"SHF_NOTE_NV_CUINFO"
        /*0018*/ 	.short	0x0002
        /*001a*/ 	.short	0x0064
        /*001c*/ 	.short	0x0082
	.zero		2


//--------------------- .nv.info                  --------------------------
	.section	.nv.info,"",@"SHT_CUDA_INFO"
	.align	4


	//----- nvinfo : EIATTR_REGCOUNT
	.align		4
        /*0000*/ 	.byte	0x04, 0x2f
        /*0002*/ 	.short	(.L_2 - .L_1)
	.align		4
.L_1:
        /*0004*/ 	.word	index@(_Z20inspect_wmma_mappingv)
        /*0008*/ 	.word	0x00000018


	//----- nvinfo : EIATTR_FRAME_SIZE
	.align		4
.L_2:
        /*000c*/ 	.byte	0x04, 0x11
        /*000e*/ 	.short	(.L_4 - .L_3)
	.align		4
.L_3:
        /*0010*/ 	.word	index@(_Z20inspect_wmma_mappingv)
        /*0014*/ 	.word	0x00000008


	//----- nvinfo : EIATTR_MIN_STACK_SIZE
	.align		4
.L_4:
        /*0018*/ 	.byte	0x04, 0x12
        /*001a*/ 	.short	(.L_6 - .L_5)
	.align		4
.L_5:
        /*001c*/ 	.word	index@(_Z20inspect_wmma_mappingv)
        /*0020*/ 	.word	0x00000008
.L_6:


//--------------------- .nv.compat                --------------------------
	.section	.nv.compat,"",@"SHT_CUDA_COMPAT_INFO"
	.align	4
        /*0000*/ 	.byte	0x02, 0x09, 0x00, 0x00, 0x02, 0x02, 0x01, 0x00, 0x02, 0x05, 0x05, 0x00, 0x03, 0x07, 0x01, 0x01
        /*0010*/ 	.byte	0x02, 0x03, 0x00, 0x00, 0x02, 0x06, 0x01, 0x00, 0x04, 0x0b, 0x08, 0x00, 0x09, 0x00, 0x00, 0x00
        /*0020*/ 	.byte	0x00, 0x00, 0x00, 0x00


//--------------------- .nv.info._Z20inspect_wmma_mappingv --------------------------
	.section	.nv.info._Z20inspect_wmma_mappingv,"",@"SHT_CUDA_INFO"
	.sectionflags	@""
	.align	4


	//----- nvinfo : EIATTR_CUDA_API_VERSION
	.align		4
        /*0000*/ 	.byte	0x04, 0x37
        /*0002*/ 	.short	(.L_8 - .L_7)
.L_7:
        /*0004*/ 	.word	0x00000082


	//----- nvinfo : EIATTR_SPARSE_MMA_MASK
	.align		4
.L_8:
        /*0008*/ 	.byte	0x03, 0x50
        /*000a*/ 	.short	0x0000


	//----- nvinfo : EIATTR_MAXREG_COUNT
	.align		4
        /*000c*/ 	.byte	0x03, 0x1b
        /*000e*/ 	.short	0x00ff


	//----- nvinfo : EIATTR_EXTERNS
	.align		4
        /*0010*/ 	.byte	0x04, 0x0f
        /*0012*/ 	.short	(.L_10 - .L_9)


	//   ....[0]....
	.align		4
.L_9:
        /*0014*/ 	.word	index@(vprintf)


	//----- nvinfo : EIATTR_MERCURY_ISA_VERSION
	.align		4
.L_10:
        /*0018*/ 	.byte	0x03, 0x5f
        /*001a*/ 	.short	0x0101


	//----- nvinfo : EIATTR_VRC_CTA_INIT_COUNT
	.align		4
        /*001c*/ 	.byte	0x02, 0x4a
	.zero		1
	.zero		1


	//----- nvinfo : EIATTR_SYSCALL_OFFSETS
	.align		4
        /*0020*/ 	.byte	0x04, 0x46
        /*0022*/ 	.short	(.L_12 - .L_11)


	//   ....[0]....
.L_11:
        /*0024*/ 	.word	0x00000100


	//----- nvinfo : EIATTR_SW_WAR
	.align		4
.L_12:
        /*0028*/ 	.byte	0x04, 0x36
        /*002a*/ 	.short	(.L_14 - .L_13)
.L_13:
        /*002c*/ 	.word	0x00000008
.L_14:


//--------------------- .nv.callgraph             --------------------------
	.section	.nv.callgraph,"",@"SHT_CUDA_CALLGRAPH"
	.align	4
	.sectionentsize	8
	.align		4
        /*0000*/ 	.word	0x00000000
	.align		4
        /*0004*/ 	.word	0xffffffff
	.align		4
        /*0008*/ 	.word	index@(_Z20inspect_wmma_mappingv)
	.align		4
        /*000c*/ 	.word	index@(vprintf)
	.align		4
        /*0010*/ 	.word	0x00000000
	.align		4
        /*0014*/ 	.word	0xfffffffe
	.align		4
        /*0018*/ 	.word	0x00000000
	.align		4
        /*001c*/ 	.word	0xfffffffd
	.align		4
        /*0020*/ 	.word	0x00000000
	.align		4
        /*0024*/ 	.word	0xfffffffc


//--------------------- .nv.constant4             --------------------------
	.section	.nv.constant4,"a",@progbits
	.align	8
	.align		8
.nv.constant4:
        /*0000*/ 	.dword	vprintf
	.align		8
        /*0008*/ 	.dword	$str


//--------------------- .text._Z20inspect_wmma_mappingv --------------------------
	.section	.text._Z20inspect_wmma_mappingv,"ax",@progbits
	.align	128
        .global         _Z20inspect_wmma_mappingv
        .type           _Z20inspect_wmma_mappingv,@function
        .size           _Z20inspect_wmma_mappingv,(.L_x_2 - _Z20inspect_wmma_mappingv)
        .other          _Z20inspect_wmma_mappingv,@"STO_CUDA_ENTRY STV_DEFAULT"
_Z20inspect_wmma_mappingv:
.text._Z20inspect_wmma_mappingv:
[----:B------:R-:W0:Y:S01]  /*0000*/  LDC R1, c[0x0][0x37c] ;  /* 0x0000df00ff017b82 */ /* 0x000e220000000800 */
[----:B------:R-:W1:Y:S01]  /*0010*/  S2R R2, SR_TID.X ;  /* 0x0000000000027919 */ /* 0x000e620000002100 */
[----:B0-----:R-:W-:Y:S01]  /*0020*/  VIADD R1, R1, 0xfffffff8 ;  /* 0xfffffff801017836 */ /* 0x001fe20000000000 */
[----:B------:R-:W-:Y:S01]  /*0030*/  MOV R0, 0x0 ;  /* 0x0000000000007802 */ /* 0x000fe20000000f00 */
[----:B------:R-:W-:Y:S01]  /*0040*/  IMAD.MOV.U32 R3, RZ, RZ, 0x8 ;  /* 0x00000008ff037424 */ /* 0x000fe200078e00ff */
[----:B------:R-:W0:Y:S03]  /*0050*/  LDCU UR4, c[0x0][0x2f8] ;  /* 0x00005f00ff0477ac */ /* 0x000e260008000800 */
[----:B------:R2:W3:Y:S01]  /*0060*/  LDC.64 R8, c[0x4][R0] ;  /* 0x0100000000087b82 */ /* 0x0004e20000000a00 */
[----:B------:R-:W4:Y:S01]  /*0070*/  LDCU.64 UR6, c[0x4][0x8] ;  /* 0x01000100ff0677ac */ /* 0x000f220008000a00 */
[----:B------:R-:W5:Y:S01]  /*0080*/  LDCU UR5, c[0x0][0x2fc] ;  /* 0x00005f80ff0577ac */ /* 0x000f620008000800 */
[----:B0-----:R-:W-:-:S02]  /*0090*/  IADD3 R6, P0, PT, R1, UR4, RZ ;  /* 0x0000000401067c10 */ /* 0x001fc4000ff1e0ff */
[----:B----4-:R-:W-:Y:S01]  /*00a0*/  MOV R4, UR6 ;  /* 0x0000000600047c02 */ /* 0x010fe20008000f00 */
[----:B------:R-:W-:Y:S01]  /*00b0*/  IMAD.U32 R5, RZ, RZ, UR7 ;  /* 0x00000007ff057e24 */ /* 0x000fe2000f8e00ff */
[----:B-----5:R-:W-:Y:S02]  /*00c0*/  IADD3.X R7, PT, PT, RZ, UR5, RZ, P0, !PT ;  /* 0x00000005ff077c10 */ /* 0x020fe400087fe4ff */
[----:B-1----:R-:W-:-:S05]  /*00d0*/  LOP3.LUT R2, R2, 0x1f, RZ, 0xc0, !PT ;  /* 0x0000001f02027812 */ /* 0x002fca00078ec0ff */
[----:B------:R2:W-:Y:S02]  /*00e0*/  STL.64 [R1], R2 ;  /* 0x0000000201007387 */ /* 0x0005e40000100a00 */
[----:B------:R-:W-:-:S07]  /*00f0*/  LEPC R20, `(.L_x_0) ;  /* 0x000000001014794e */ /* 0x000fce0000000000 */
[----:B--23--:R-:W-:Y:S05]  /*0100*/  CALL.ABS.NOINC R8 ;  /* 0x0000000008007343 */ /* 0x00cfea0003c00000 */
.L_x_0:
[----:B------:R-:W-:Y:S05]  /*0110*/  BPT.TRAP 0x1 ;  /* 0x000000040000795c */ /* 0x000fea0000300000 */
.L_x_1:
[----:B------:R-:W-:-:S00]  /*0120*/  BRA `(.L_x_1) ;  /* 0xfffffffc00fc7947 */ /* 0x000fc0000383ffff */
[----:B------:R-:W-:-:S00]  /*0130*/  NOP ;  /* 0x0000000000007918 */ /* 0x000fc00000000000 */
        /* <DEDUP_REMOVED lines=12> */
.L_x_2:


//--------------------- .nv.global.init           --------------------------
	.section	.nv.global.init,"aw",@progbits
.nv.global.init:
	.type		$str,@object
	.size		$str,(.L_0 - $str)
$str:
        /*0000*/ 	.byte	0x54, 0x68, 0x72, 0x65, 0x61, 0x64, 0x20, 0x25, 0x32, 0x64, 0x20, 0x6d, 0x61, 0x6e, 0x61, 0x67
        /*0010*/ 	.byte	0x65, 0x73, 0x20, 0x25, 0x64, 0x20, 0x65, 0x6c, 0x65, 0x6d, 0x65, 0x6e, 0x74, 0x73, 0x20, 0x69
        /*0020*/ 	.byte	0x6e, 0x20, 0x74, 0x68, 0x65, 0x20, 0x31, 0x36, 0x78, 0x31, 0x36, 0x20, 0x74, 0x69, 0x6c, 0x65
        /*0030*/ 	.byte	0x3a, 0x0a, 0x00
.L_0:


//--------------------- .nv.shared.reserved.0     --------------------------
	.section	.nv.shared.reserved.0,"aw",@nobits
	.weak		__nv_reservedSMEM_offset_0_alias
	.size		__nv_reservedSMEM_offset_0_alias, 0, 64
	.other		__nv_reservedSMEM_offset_0_alias,@"STO_CUDA_RESERVED_SHARED STV_DEFAULT"
__nv_reservedSMEM_offset_0_alias:
	.zero		0
	.zero		64


//--------------------- .nv.constant0._Z20inspect_wmma_mappingv --------------------------
	.section	.nv.constant0._Z20inspect_wmma_mappingv,"a",@progbits
	.sectionflags	@""
	.align	4
.nv.constant0._Z20inspect_wmma_mappingv:
	.zero		896


//--------------------- SYMBOLS --------------------------

	.type		.nv.reservedSmem.offset0,@object
	.size		.nv.reservedSmem.offset0,0x4
	.type		vprintf,@function
